//
// Generated by NVIDIA NVVM Compiler
//
// Compiler Build ID: CL-36424714
// Cuda compilation tools, release 13.0, V13.0.88
// Based on NVVM 20.0.0
//

.version 9.0
.target sm_100
.address_size 64

	// .globl	_Z20countWordOccurrencesPcS_Piii
.extern .func  (.param .b32 func_retval0) vprintf
(
	.param .b64 vprintf_param_0,
	.param .b64 vprintf_param_1
)
;
.global .align 1 .b8 $str[46] = {84, 104, 114, 101, 97, 100, 32, 37, 100, 58, 32, 77, 97, 116, 99, 104, 32, 102, 111, 117, 110, 100, 33, 32, 67, 97, 108, 108, 105, 110, 103, 32, 97, 116, 111, 109, 105, 99, 65, 100, 100, 46, 46, 46, 10};

.visible .entry _Z20countWordOccurrencesPcS_Piii(
	.param .u64 .ptr .align 1 _Z20countWordOccurrencesPcS_Piii_param_0,
	.param .u64 .ptr .align 1 _Z20countWordOccurrencesPcS_Piii_param_1,
	.param .u64 .ptr .align 1 _Z20countWordOccurrencesPcS_Piii_param_2,
	.param .u32 _Z20countWordOccurrencesPcS_Piii_param_3,
	.param .u32 _Z20countWordOccurrencesPcS_Piii_param_4
)
{
	.local .align 8 .b8 	__local_depot0[8];
	.reg .b64 	%SP;
	.reg .b64 	%SPL;
	.reg .pred 	%p<5>;
	.reg .b16 	%rs<3>;
	.reg .b32 	%r<16>;
	.reg .b64 	%rd<15>;

	mov.u64 	%SPL, __local_depot0;
	cvta.local.u64 	%SP, %SPL;
	ld.param.u64 	%rd3, [_Z20countWordOccurrencesPcS_Piii_param_0];
	ld.param.u64 	%rd4, [_Z20countWordOccurrencesPcS_Piii_param_1];
	ld.param.u64 	%rd5, [_Z20countWordOccurrencesPcS_Piii_param_2];
	ld.param.u32 	%r6, [_Z20countWordOccurrencesPcS_Piii_param_3];
	ld.param.u32 	%r5, [_Z20countWordOccurrencesPcS_Piii_param_4];
	mov.u32 	%r7, %tid.x;
	mov.u32 	%r8, %ctaid.x;
	mov.u32 	%r9, %ntid.x;
	mad.lo.s32 	%r1, %r8, %r9, %r7;
	mul.lo.s32 	%r2, %r5, %r1;
	setp.ge.s32 	%p1, %r2, %r6;
	@%p1 bra 	$L__BB0_6;
	setp.lt.s32 	%p2, %r5, 1;
	@%p2 bra 	$L__BB0_5;
	cvta.to.global.u64 	%rd1, %rd3;
	cvta.to.global.u64 	%rd2, %rd4;
	mov.b32 	%r15, 0;
	bra.uni 	$L__BB0_4;
$L__BB0_3:
	add.s32 	%r15, %r15, 1;
	setp.eq.s32 	%p4, %r15, %r5;
	@%p4 bra 	$L__BB0_5;
$L__BB0_4:
	add.s32 	%r11, %r15, %r2;
	cvt.s64.s32 	%rd6, %r11;
	add.s64 	%rd7, %rd1, %rd6;
	ld.global.u8 	%rs1, [%rd7];
	cvt.u64.u32 	%rd8, %r15;
	add.s64 	%rd9, %rd2, %rd8;
	ld.global.u8 	%rs2, [%rd9];
	setp.eq.s16 	%p3, %rs1, %rs2;
	@%p3 bra 	$L__BB0_3;
	bra.uni 	$L__BB0_6;
$L__BB0_5:
	add.u64 	%rd10, %SP, 0;
	add.u64 	%rd11, %SPL, 0;
	st.local.u32 	[%rd11], %r1;
	mov.u64 	%rd12, $str;
	cvta.global.u64 	%rd13, %rd12;
	{ // callseq 0, 0
	.param .b64 param0;
	st.param.b64 	[param0], %rd13;
	.param .b64 param1;
	st.param.b64 	[param1], %rd10;
	.param .b32 retval0;
	call.uni (retval0), 
	vprintf, 
	(
	param0, 
	param1
	);
	ld.param.b32 	%r12, [retval0];
	} // callseq 0
	cvta.to.global.u64 	%rd14, %rd5;
	atom.global.add.u32 	%r14, [%rd14], 1;
$L__BB0_6:
	ret;

}


// ===== COMPILED SASS (sm_100) =====

	.target	sm_100

	.elftype	@"ET_EXEC"


//--------------------- .note.nv.tkinfo           --------------------------
	.section	.note.nv.tkinfo,"",@"SHT_NOTE"
	.sectionflags	@"SHF_NOTE_NV_TKINFO"
	.tkinfo
        /*0018*/ 	.word	0x00000002
        /*0030*/ 	.string	""
        /*0030*/ 	.string	"ptxas"
        /*0030*/ 	.string	"Cuda compilation tools, release 13.0, V13.0.88"
        /*0030*/ 	.string	"Build cuda_13.0.r13.0/compiler.36424714_0"
        /*0030*/ 	.string	"-arch sm_100 -m 64 "



//--------------------- .note.nv.cuinfo           --------------------------
	.section	.note.nv.cuinfo,"",@"SHT_NOTE"
	.sectionflags	@"SHF_NOTE_NV_CUINFO"
        /*0018*/ 	.short	0x0002
        /*001a*/ 	.short	0x0064
        /*001c*/ 	.short	0x0082
	.zero		2


//--------------------- .nv.info                  --------------------------
	.section	.nv.info,"",@"SHT_CUDA_INFO"
	.align	4


	//----- nvinfo : EIATTR_REGCOUNT
	.align		4
        /*0000*/ 	.byte	0x04, 0x2f
        /*0002*/ 	.short	(.L_2 - .L_1)
	.align		4
.L_1:
        /*0004*/ 	.word	index@(_Z20countWordOccurrencesPcS_Piii)
        /*0008*/ 	.word	0x00000018


	//----- nvinfo : EIATTR_FRAME_SIZE
	.align		4
.L_2:
        /*000c*/ 	.byte	0x04, 0x11
        /*000e*/ 	.short	(.L_4 - .L_3)
	.align		4
.L_3:
        /*0010*/ 	.word	index@(_Z20countWordOccurrencesPcS_Piii)
        /*0014*/ 	.word	0x00000008


	//----- nvinfo : EIATTR_MIN_STACK_SIZE
	.align		4
.L_4:
        /*0018*/ 	.byte	0x04, 0x12
        /*001a*/ 	.short	(.L_6 - .L_5)
	.align		4
.L_5:
        /*001c*/ 	.word	index@(_Z20countWordOccurrencesPcS_Piii)
        /*0020*/ 	.word	0x00000008
.L_6:


//--------------------- .nv.compat                --------------------------
	.section	.nv.compat,"",@"SHT_CUDA_COMPAT_INFO"
	.align	4
        /*0000*/ 	.byte	0x02, 0x09, 0x00, 0x00, 0x02, 0x02, 0x01, 0x00, 0x02, 0x05, 0x05, 0x00, 0x03, 0x07, 0x01, 0x01
        /*0010*/ 	.byte	0x02, 0x03, 0x00, 0x00, 0x02, 0x06, 0x01, 0x00, 0x04, 0x0b, 0x08, 0x00, 0x09, 0x00, 0x00, 0x00
        /*0020*/ 	.byte	0x00, 0x00, 0x00, 0x00


//--------------------- .nv.info._Z20countWordOccurrencesPcS_Piii --------------------------
	.section	.nv.info._Z20countWordOccurrencesPcS_Piii,"",@"SHT_CUDA_INFO"
	.sectionflags	@""
	.align	4


	//----- nvinfo : EIATTR_CUDA_API_VERSION
	.align		4
        /*0000*/ 	.byte	0x04, 0x37
        /*0002*/ 	.short	(.L_8 - .L_7)
.L_7:
        /*0004*/ 	.word	0x00000082


	//----- nvinfo : EIATTR_KPARAM_INFO
	.align		4
.L_8:
        /*0008*/ 	.byte	0x04, 0x17
        /*000a*/ 	.short	(.L_10 - .L_9)
.L_9:
        /*000c*/ 	.word	0x00000000
        /*0010*/ 	.short	0x0004
        /*0012*/ 	.short	0x001c
        /*0014*/ 	.byte	0x00, 0xf0, 0x11, 0x00


	//----- nvinfo : EIATTR_KPARAM_INFO
	.align		4
.L_10:
        /*0018*/ 	.byte	0x04, 0x17
        /*001a*/ 	.short	(.L_12 - .L_11)
.L_11:
        /*001c*/ 	.word	0x00000000
        /*0020*/ 	.short	0x0003
        /*0022*/ 	.short	0x0018
        /*0024*/ 	.byte	0x00, 0xf0, 0x11, 0x00


	//----- nvinfo : EIATTR_KPARAM_INFO
	.align		4
.L_12:
        /*0028*/ 	.byte	0x04, 0x17
        /*002a*/ 	.short	(.L_14 - .L_13)
.L_13:
        /*002c*/ 	.word	0x00000000
        /*0030*/ 	.short	0x0002
        /*0032*/ 	.short	0x0010
        /*0034*/ 	.byte	0x00, 0xf5, 0x21, 0x00


	//----- nvinfo : EIATTR_KPARAM_INFO
	.align		4
.L_14:
        /*0038*/ 	.byte	0x04, 0x17
        /*003a*/ 	.short	(.L_16 - .L_15)
.L_15:
        /*003c*/ 	.word	0x00000000
        /*0040*/ 	.short	0x0001
        /*0042*/ 	.short	0x0008
        /*0044*/ 	.byte	0x00, 0xf5, 0x21, 0x00


	//----- nvinfo : EIATTR_KPARAM_INFO
	.align		4
.L_16:
        /*0048*/ 	.byte	0x04, 0x17
        /*004a*/ 	.short	(.L_18 - .L_17)
.L_17:
        /*004c*/ 	.word	0x00000000
        /*0050*/ 	.short	0x0000
        /*0052*/ 	.short	0x0000
        /*0054*/ 	.byte	0x00, 0xf5, 0x21, 0x00


	//----- nvinfo : EIATTR_SPARSE_MMA_MASK
	.align		4
.L_18:
        /*0058*/ 	.byte	0x03, 0x50
        /*005a*/ 	.short	0x0000


	//----- nvinfo : EIATTR_MAXREG_COUNT
	.align		4
        /*005c*/ 	.byte	0x03, 0x1b
        /*005e*/ 	.short	0x00ff


	//----- nvinfo : EIATTR_EXTERNS
	.align		4
        /*0060*/ 	.byte	0x04, 0x0f
        /*0062*/ 	.short	(.L_20 - .L_19)


	//   ....[0]....
	.align		4
.L_19:
        /*0064*/ 	.word	index@(vprintf)


	//----- nvinfo : EIATTR_MERCURY_ISA_VERSION
	.align		4
.L_20:
        /*0068*/ 	.byte	0x03, 0x5f
        /*006a*/ 	.short	0x0101


	//----- nvinfo : EIATTR_INT_WARP_WIDE_INSTR_OFFSETS
	.align		4
        /*006c*/ 	.byte	0x04, 0x31
        /*006e*/ 	.short	(.L_22 - .L_21)


	//   ....[0]....
.L_21:
        /*0070*/ 	.word	0x000002c0


	//----- nvinfo : EIATTR_VRC_CTA_INIT_COUNT
	.align		4
.L_22:
        /*0074*/ 	.byte	0x02, 0x4a
	.zero		1
	.zero		1


	//----- nvinfo : EIATTR_SYSCALL_OFFSETS
	.align		4
        /*0078*/ 	.byte	0x04, 0x46
        /*007a*/ 	.short	(.L_24 - .L_23)


	//   ....[0]....
.L_23:
        /*007c*/ 	.word	0x00000290


	//----- nvinfo : EIATTR_EXIT_INSTR_OFFSETS
	.align		4
.L_24:
        /*0080*/ 	.byte	0x04, 0x1c
        /*0082*/ 	.short	(.L_26 - .L_25)


	//   ....[0]....
.L_25:
        /*0084*/ 	.word	0x000000d0


	//   ....[1]....
        /*0088*/ 	.word	0x00000200


	//   ....[2]....
        /*008c*/ 	.word	0x00000310


	//----- nvinfo : EIATTR_CRS_STACK_SIZE
	.align		4
.L_26:
        /*0090*/ 	.byte	0x04, 0x1e
        /*0092*/ 	.short	(.L_28 - .L_27)
.L_27:
        /*0094*/ 	.word	0x00000000


	//----- nvinfo : EIATTR_CBANK_PARAM_SIZE
	.align		4
.L_28:
        /*0098*/ 	.byte	0x03, 0x19
        /*009a*/ 	.short	0x0020


	//----- nvinfo : EIATTR_PARAM_CBANK
	.align		4
        /*009c*/ 	.byte	0x04, 0x0a
        /*009e*/ 	.short	(.L_30 - .L_29)
	.align		4
.L_29:
        /*00a0*/ 	.word	index@(.nv.constant0._Z20countWordOccurrencesPcS_Piii)
        /*00a4*/ 	.short	0x0380
        /*00a6*/ 	.short	0x0020


	//----- nvinfo : EIATTR_SW_WAR
	.align		4
.L_30:
        /*00a8*/ 	.byte	0x04, 0x36
        /*00aa*/ 	.short	(.L_32 - .L_31)
.L_31:
        /*00ac*/ 	.word	0x00000008
.L_32:


//--------------------- .nv.callgraph             --------------------------
	.section	.nv.callgraph,"",@"SHT_CUDA_CALLGRAPH"
	.align	4
	.sectionentsize	8
	.align		4
        /*0000*/ 	.word	0x00000000
	.align		4
        /*0004*/ 	.word	0xffffffff
	.align		4
        /*0008*/ 	.word	index@(_Z20countWordOccurrencesPcS_Piii)
	.align		4
        /*000c*/ 	.word	index@(vprintf)
	.align		4
        /*0010*/ 	.word	0x00000000
	.align		4
        /*0014*/ 	.word	0xfffffffe
	.align		4
        /*0018*/ 	.word	0x00000000
	.align		4
        /*001c*/ 	.word	0xfffffffd
	.align		4
        /*0020*/ 	.word	0x00000000
	.align		4
        /*0024*/ 	.word	0xfffffffc


//--------------------- .nv.constant4             --------------------------
	.section	.nv.constant4,"a",@progbits
	.align	8
	.align		8
.nv.constant4:
        /*0000*/ 	.dword	vprintf
	.align		8
        /*0008*/ 	.dword	$str


//--------------------- .text._Z20countWordOccurrencesPcS_Piii --------------------------
	.section	.text._Z20countWordOccurrencesPcS_Piii,"ax",@progbits
	.align	128
        .global         _Z20countWordOccurrencesPcS_Piii
        .type           _Z20countWordOccurrencesPcS_Piii,@function
        .size           _Z20countWordOccurrencesPcS_Piii,(.L_x_4 - _Z20countWordOccurrencesPcS_Piii)
        .other          _Z20countWordOccurrencesPcS_Piii,@"STO_CUDA_ENTRY STV_DEFAULT"
_Z20countWordOccurrencesPcS_Piii:
.text._Z20countWordOccurrencesPcS_Piii:
[----:B------:R-:W0:Y:S01]  /*0000*/  LDC R1, c[0x0][0x37c] ;  /* 0x0000df00ff017b82 */ /* 0x000e220000000800 */
[----:B------:R-:W1:Y:S01]  /*0010*/  S2R R0, SR_TID.X ;  /* 0x0000000000007919 */ /* 0x000e620000002100 */
[----:B------:R-:W2:Y:S06]  /*0020*/  LDCU UR5, c[0x0][0x2fc] ;  /* 0x00005f80ff0577ac */ /* 0x000eac0008000800 */
[----:B------:R-:W1:Y:S01]  /*0030*/  S2UR UR6, SR_CTAID.X ;  /* 0x00000000000679c3 */ /* 0x000e620000002500 */
[----:B0-----:R-:W-:Y:S01]  /*0040*/  VIADD R1, R1, 0xfffffff8 ;  /* 0xfffffff801017836 */ /* 0x001fe20000000000 */
[----:B------:R-:W0:Y:S01]  /*0050*/  LDCU.64 UR8, c[0x0][0x398] ;  /* 0x00007300ff0877ac */ /* 0x000e220008000a00 */
[----:B------:R-:W3:Y:S05]  /*0060*/  LDCU UR4, c[0x0][0x2f8] ;  /* 0x00005f00ff0477ac */ /* 0x000eea0008000800 */
[----:B------:R-:W1:Y:S01]  /*0070*/  LDC R3, c[0x0][0x360] ;  /* 0x0000d800ff037b82 */ /* 0x000e620000000800 */
[----:B---3--:R-:W-:-:S05]  /*0080*/  IADD3 R6, P1, PT, R1, UR4, RZ ;  /* 0x0000000401067c10 */ /* 0x008fca000ff3e0ff */
[----:B--2---:R-:W-:Y:S02]  /*0090*/  IMAD.X R7, RZ, RZ, UR5, P1 ;  /* 0x00000005ff077e24 */ /* 0x004fe400088e06ff */
[----:B-1----:R-:W-:-:S04]  /*00a0*/  IMAD R0, R3, UR6, R0 ;  /* 0x0000000603007c24 */ /* 0x002fc8000f8e0200 */
[----:B0-----:R-:W-:-:S05]  /*00b0*/  IMAD R8, R0, UR9, RZ ;  /* 0x0000000900087c24 */ /* 0x001fca000f8e02ff */
[----:B------:R-:W-:-:S13]  /*00c0*/  ISETP.GE.AND P0, PT, R8, UR8, PT ;  /* 0x0000000808007c0c */ /* 0x000fda000bf06270 */
[----:B------:R-:W-:Y:S05]  /*00d0*/  @P0 EXIT ;  /* 0x000000000000094d */ /* 0x000fea0003800000 */
[----:B------:R-:W-:Y:S01]  /*00e0*/  UISETP.GE.AND UP0, UPT, UR9, 0x1, UPT ;  /* 0x000000010900788c */ /* 0x000fe2000bf06270 */
[----:B------:R-:W0:Y:S08]  /*00f0*/  LDCU.64 UR36, c[0x0][0x358] ;  /* 0x00006b00ff2477ac */ /* 0x000e300008000a00 */
[----:B------:R-:W-:Y:S05]  /*0100*/  BRA.U !UP0, `(.L_x_0) ;  /* 0x0000000108447547 */ /* 0x000fea000b800000 */
[----:B------:R-:W1:Y:S01]  /*0110*/  LDCU UR7, c[0x0][0x39c] ;  /* 0x00007380ff0777ac */ /* 0x000e620008000800 */
[----:B------:R-:W2:Y:S01]  /*0120*/  LDCU.128 UR8, c[0x0][0x380] ;  /* 0x00007000ff0877ac */ /* 0x000ea20008000c00 */
[----:B------:R-:W-:-:S05]  /*0130*/  UMOV UR4, URZ ;  /* 0x000000ff00047c82 */ /* 0x000fca0008000000 */
.L_x_1:
[----:B--2---:R-:W-:Y:S02]  /*0140*/  UIADD3 UR5, UP0, UPT, UR4, UR10, URZ ;  /* 0x0000000a04057290 */ /* 0x004fe4000ff1e0ff */
[----:B------:R-:W-:Y:S02]  /*0150*/  VIADD R3, R8, UR4 ;  /* 0x0000000408037c36 */ /* 0x000fe40008000000 */
[----:B------:R-:W-:-:S03]  /*0160*/  UIADD3.X UR6, UPT, UPT, URZ, UR11, URZ, UP0, !UPT ;  /* 0x0000000bff067290 */ /* 0x000fc600087fe4ff */
[C---:B------:R-:W-:Y:S02]  /*0170*/  IADD3 R2, P0, PT, R3.reuse, UR8, RZ ;  /* 0x0000000803027c10 */ /* 0x040fe4000ff1e0ff */
[----:B------:R-:W-:Y:S01]  /*0180*/  MOV R4, UR5 ;  /* 0x0000000500047c02 */ /* 0x000fe20008000f00 */
[----:B------:R-:W-:Y:S01]  /*0190*/  IMAD.U32 R5, RZ, RZ, UR6 ;  /* 0x00000006ff057e24 */ /* 0x000fe2000f8e00ff */
[----:B------:R-:W-:-:S05]  /*01a0*/  LEA.HI.X.SX32 R3, R3, UR9, 0x1, P0 ;  /* 0x0000000903037c11 */ /* 0x000fca00080f0eff */
[----:B0-----:R-:W2:Y:S04]  /*01b0*/  LDG.E.U8 R2, desc[UR36][R2.64] ;  /* 0x0000002402027981 */ /* 0x001ea8000c1e1100 */
[----:B------:R-:W2:Y:S01]  /*01c0*/  LDG.E.U8 R5, desc[UR36][R4.64] ;  /* 0x0000002404057981 */ /* 0x000ea2000c1e1100 */
[----:B------:R-:W-:-:S04]  /*01d0*/  UIADD3 UR4, UPT, UPT, UR4, 0x1, URZ ;  /* 0x0000000104047890 */ /* 0x000fc8000fffe0ff */
[----:B-1----:R-:W-:Y:S01]  /*01e0*/  UISETP.NE.AND UP0, UPT, UR4, UR7, UPT ;  /* 0x000000070400728c */ /* 0x002fe2000bf05270 */
[----:B--2---:R-:W-:-:S13]  /*01f0*/  ISETP.NE.AND P0, PT, R2, R5, PT ;  /* 0x000000050200720c */ /* 0x004fda0003f05270 */
[----:B------:R-:W-:Y:S05]  /*0200*/  @P0 EXIT ;  /* 0x000000000000094d */ /* 0x000fea0003800000 */
[----:B------:R-:W-:Y:S05]  /*0210*/  BRA.U UP0, `(.L_x_1) ;  /* 0xfffffffd00c87547 */ /* 0x000fea000b83ffff */
.L_x_0:
[----:B------:R-:W-:Y:S01]  /*0220*/  MOV R2, 0x0 ;  /* 0x0000000000027802 */ /* 0x000fe20000000f00 */
[----:B------:R1:W-:Y:S01]  /*0230*/  STL [R1], R0 ;  /* 0x0000000001007387 */ /* 0x0003e20000100800 */
[----:B------:R-:W2:Y:S04]  /*0240*/  LDCU.64 UR4, c[0x4][0x8] ;  /* 0x01000100ff0477ac */ /* 0x000ea80008000a00 */
[----:B------:R-:W3:Y:S01]  /*0250*/  LDC.64 R2, c[0x4][R2] ;  /* 0x0100000002027b82 */ /* 0x000ee20000000a00 */
[----:B--2---:R-:W-:Y:S01]  /*0260*/  IMAD.U32 R4, RZ, RZ, UR4 ;  /* 0x00000004ff047e24 */ /* 0x004fe2000f8e00ff */
[----:B-1----:R-:W-:-:S07]  /*0270*/  MOV R5, UR5 ;  /* 0x0000000500057c02 */ /* 0x002fce0008000f00 */
[----:B------:R-:W-:-:S07]  /*0280*/  LEPC R20, `(.L_x_2) ;  /* 0x000000001014794e */ /* 0x000fce0000000000 */
[----:B0--3--:R-:W-:Y:S05]  /*0290*/  CALL.ABS.NOINC R2 ;  /* 0x0000000002007343 */ /* 0x009fea0003c00000 */
.L_x_2:
[----:B------:R-:W0:Y:S01]  /*02a0*/  S2R R0, SR_LANEID ;  /* 0x0000000000007919 */ /* 0x000e220000000000 */
[----:B------:R-:W1:Y:S01]  /*02b0*/  LDC.64 R2, c[0x0][0x390] ;  /* 0x0000e400ff027b82 */ /* 0x000e620000000a00 */
[----:B------:R-:W-:Y:S02]  /*02c0*/  VOTEU.ANY UR4, UPT, PT ;  /* 0x0000000000047886 */ /* 0x000fe400038e0100 */
[----:B------:R-:W-:Y:S02]  /*02d0*/  UFLO.U32 UR5, UR4 ;  /* 0x00000004000572bd */ /* 0x000fe400080e0000 */
[----:B------:R-:W1:Y:S04]  /*02e0*/  POPC R5, UR4 ;  /* 0x0000000400057d09 */ /* 0x000e680008000000 */
[----:B0-----:R-:W-:-:S13]  /*02f0*/  ISETP.EQ.U32.AND P0, PT, R0, UR5, PT ;  /* 0x0000000500007c0c */ /* 0x001fda000bf02070 */
[----:B-1----:R-:W-:Y:S01]  /*0300*/  @P0 REDG.E.ADD.STRONG.GPU desc[UR36][R2.64], R5 ;  /* 0x000000050200098e */ /* 0x002fe2000c12e124 */
[----:B------:R-:W-:Y:S05]  /*0310*/  EXIT ;  /* 0x000000000000794d */ /* 0x000fea0003800000 */
.L_x_3:
[----:B------:R-:W-:-:S00]  /*0320*/  BRA `(.L_x_3) ;  /* 0xfffffffc00fc7947 */ /* 0x000fc0000383ffff */
[----:B------:R-:W-:-:S00]  /*0330*/  NOP ;  /* 0x0000000000007918 */ /* 0x000fc00000000000 */
        /* <DEDUP_REMOVED lines=12> */
.L_x_4:


//--------------------- .nv.global.init           --------------------------
	.section	.nv.global.init,"aw",@progbits
.nv.global.init:
	.type		$str,@object
	.size		$str,(.L_0 - $str)
$str:
        /*0000*/ 	.byte	0x54, 0x68, 0x72, 0x65, 0x61, 0x64, 0x20, 0x25, 0x64, 0x3a, 0x20, 0x4d, 0x61, 0x74, 0x63, 0x68
        /*0010*/ 	.byte	0x20, 0x66, 0x6f, 0x75, 0x6e, 0x64, 0x21, 0x20, 0x43, 0x61, 0x6c, 0x6c, 0x69, 0x6e, 0x67, 0x20
        /*0020*/ 	.byte	0x61, 0x74, 0x6f, 0x6d, 0x69, 0x63, 0x41, 0x64, 0x64, 0x2e, 0x2e, 0x2e, 0x0a, 0x00
.L_0:


//--------------------- .nv.shared.reserved.0     --------------------------
	.section	.nv.shared.reserved.0,"aw",@nobits
	.weak		__nv_reservedSMEM_offset_0_alias
	.size		__nv_reservedSMEM_offset_0_alias, 0, 64
	.other		__nv_reservedSMEM_offset_0_alias,@"STO_CUDA_RESERVED_SHARED STV_DEFAULT"
__nv_reservedSMEM_offset_0_alias:
	.zero		0
	.zero		64


//--------------------- .nv.constant0._Z20countWordOccurrencesPcS_Piii --------------------------
	.section	.nv.constant0._Z20countWordOccurrencesPcS_Piii,"a",@progbits
	.sectionflags	@""
	.align	4
.nv.constant0._Z20countWordOccurrencesPcS_Piii:
	.zero		928


//--------------------- SYMBOLS --------------------------

	.type		.nv.reservedSmem.offset0,@object
	.size		.nv.reservedSmem.offset0,0x4
	.type		vprintf,@function
